//
// Generated by NVIDIA NVVM Compiler
//
// Compiler Build ID: CL-36424714
// Cuda compilation tools, release 13.0, V13.0.88
// Based on NVVM 20.0.0
//

.version 9.0
.target sm_100
.address_size 64

	// .globl	_Z5hellof
.extern .func  (.param .b32 func_retval0) vprintf
(
	.param .b64 vprintf_param_0,
	.param .b64 vprintf_param_1
)
;
.global .align 1 .b8 $str[10] = {104, 101, 108, 108, 111, 32, 37, 102, 10};

.visible .entry _Z5hellof(
	.param .f32 _Z5hellof_param_0
)
{
	.local .align 8 .b8 	__local_depot0[8];
	.reg .b64 	%SP;
	.reg .b64 	%SPL;
	.reg .b32 	%r<3>;
	.reg .b32 	%f<2>;
	.reg .b64 	%rd<5>;
	.reg .b64 	%fd<2>;

	mov.u64 	%SPL, __local_depot0;
	cvta.local.u64 	%SP, %SPL;
	ld.param.f32 	%f1, [_Z5hellof_param_0];
	add.u64 	%rd1, %SP, 0;
	add.u64 	%rd2, %SPL, 0;
	cvt.f64.f32 	%fd1, %f1;
	st.local.f64 	[%rd2], %fd1;
	mov.u64 	%rd3, $str;
	cvta.global.u64 	%rd4, %rd3;
	{ // callseq 0, 0
	.param .b64 param0;
	st.param.b64 	[param0], %rd4;
	.param .b64 param1;
	st.param.b64 	[param1], %rd1;
	.param .b32 retval0;
	call.uni (retval0), 
	vprintf, 
	(
	param0, 
	param1
	);
	ld.param.b32 	%r1, [retval0];
	} // callseq 0
	ret;

}


// ===== COMPILED SASS (sm_100) =====

	.target	sm_100

	.elftype	@"ET_EXEC"


//--------------------- .note.nv.tkinfo           --------------------------
	.section	.note.nv.tkinfo,"",@"SHT_NOTE"
	.sectionflags	@"SHF_NOTE_NV_TKINFO"
	.tkinfo
        /*0018*/ 	.word	0x00000002
        /*0030*/ 	.string	""
        /*0030*/ 	.string	"ptxas"
        /*0030*/ 	.string	"Cuda compilation tools, release 13.0, V13.0.88"
        /*0030*/ 	.string	"Build cuda_13.0.r13.0/compiler.36424714_0"
        /*0030*/ 	.string	"-arch sm_100 -m 64 "



//--------------------- .note.nv.cuinfo           --------------------------
	.section	.note.nv.cuinfo,"",@"SHT_NOTE"
	.sectionflags	@"SHF_NOTE_NV_CUINFO"
        /*0018*/ 	.short	0x0002
        /*001a*/ 	.short	0x0064
        /*001c*/ 	.short	0x0082
	.zero		2


//--------------------- .nv.info                  --------------------------
	.section	.nv.info,"",@"SHT_CUDA_INFO"
	.align	4


	//----- nvinfo : EIATTR_REGCOUNT
	.align		4
        /*0000*/ 	.byte	0x04, 0x2f
        /*0002*/ 	.short	(.L_2 - .L_1)
	.align		4
.L_1:
        /*0004*/ 	.word	index@(_Z5hellof)
        /*0008*/ 	.word	0x00000018


	//----- nvinfo : EIATTR_FRAME_SIZE
	.align		4
.L_2:
        /*000c*/ 	.byte	0x04, 0x11
        /*000e*/ 	.short	(.L_4 - .L_3)
	.align		4
.L_3:
        /*0010*/ 	.word	index@(_Z5hellof)
        /*0014*/ 	.word	0x00000008


	//----- nvinfo : EIATTR_MIN_STACK_SIZE
	.align		4
.L_4:
        /*0018*/ 	.byte	0x04, 0x12
        /*001a*/ 	.short	(.L_6 - .L_5)
	.align		4
.L_5:
        /*001c*/ 	.word	index@(_Z5hellof)
        /*0020*/ 	.word	0x00000008
.L_6:


//--------------------- .nv.compat                --------------------------
	.section	.nv.compat,"",@"SHT_CUDA_COMPAT_INFO"
	.align	4
        /*0000*/ 	.byte	0x02, 0x09, 0x00, 0x00, 0x02, 0x02, 0x01, 0x00, 0x02, 0x05, 0x05, 0x00, 0x03, 0x07, 0x01, 0x01
        /*0010*/ 	.byte	0x02, 0x03, 0x00, 0x00, 0x02, 0x06, 0x01, 0x00, 0x04, 0x0b, 0x08, 0x00, 0x09, 0x00, 0x00, 0x00
        /*0020*/ 	.byte	0x00, 0x00, 0x00, 0x00


//--------------------- .nv.info._Z5hellof        --------------------------
	.section	.nv.info._Z5hellof,"",@"SHT_CUDA_INFO"
	.sectionflags	@""
	.align	4


	//----- nvinfo : EIATTR_CUDA_API_VERSION
	.align		4
        /*0000*/ 	.byte	0x04, 0x37
        /*0002*/ 	.short	(.L_8 - .L_7)
.L_7:
        /*0004*/ 	.word	0x00000082


	//----- nvinfo : EIATTR_KPARAM_INFO
	.align		4
.L_8:
        /*0008*/ 	.byte	0x04, 0x17
        /*000a*/ 	.short	(.L_10 - .L_9)
.L_9:
        /*000c*/ 	.word	0x00000000
        /*0010*/ 	.short	0x0000
        /*0012*/ 	.short	0x0000
        /*0014*/ 	.byte	0x00, 0xf0, 0x11, 0x00


	//----- nvinfo : EIATTR_SPARSE_MMA_MASK
	.align		4
.L_10:
        /*0018*/ 	.byte	0x03, 0x50
        /*001a*/ 	.short	0x0000


	//----- nvinfo : EIATTR_MAXREG_COUNT
	.align		4
        /*001c*/ 	.byte	0x03, 0x1b
        /*001e*/ 	.short	0x00ff


	//----- nvinfo : EIATTR_EXTERNS
	.align		4
        /*0020*/ 	.byte	0x04, 0x0f
        /*0022*/ 	.short	(.L_12 - .L_11)


	//   ....[0]....
	.align		4
.L_11:
        /*0024*/ 	.word	index@(vprintf)


	//----- nvinfo : EIATTR_MERCURY_ISA_VERSION
	.align		4
.L_12:
        /*0028*/ 	.byte	0x03, 0x5f
        /*002a*/ 	.short	0x0101


	//----- nvinfo : EIATTR_VRC_CTA_INIT_COUNT
	.align		4
        /*002c*/ 	.byte	0x02, 0x4a
	.zero		1
	.zero		1


	//----- nvinfo : EIATTR_SYSCALL_OFFSETS
	.align		4
        /*0030*/ 	.byte	0x04, 0x46
        /*0032*/ 	.short	(.L_14 - .L_13)


	//   ....[0]....
.L_13:
        /*0034*/ 	.word	0x000000f0


	//----- nvinfo : EIATTR_EXIT_INSTR_OFFSETS
	.align		4
.L_14:
        /*0038*/ 	.byte	0x04, 0x1c
        /*003a*/ 	.short	(.L_16 - .L_15)


	//   ....[0]....
.L_15:
        /*003c*/ 	.word	0x00000100


	//----- nvinfo : EIATTR_CBANK_PARAM_SIZE
	.align		4
.L_16:
        /*0040*/ 	.byte	0x03, 0x19
        /*0042*/ 	.short	0x0004


	//----- nvinfo : EIATTR_PARAM_CBANK
	.align		4
        /*0044*/ 	.byte	0x04, 0x0a
        /*0046*/ 	.short	(.L_18 - .L_17)
	.align		4
.L_17:
        /*0048*/ 	.word	index@(.nv.constant0._Z5hellof)
        /*004c*/ 	.short	0x0380
        /*004e*/ 	.short	0x0004


	//----- nvinfo : EIATTR_SW_WAR
	.align		4
.L_18:
        /*0050*/ 	.byte	0x04, 0x36
        /*0052*/ 	.short	(.L_20 - .L_19)
.L_19:
        /*0054*/ 	.word	0x00000008
.L_20:


//--------------------- .nv.callgraph             --------------------------
	.section	.nv.callgraph,"",@"SHT_CUDA_CALLGRAPH"
	.align	4
	.sectionentsize	8
	.align		4
        /*0000*/ 	.word	0x00000000
	.align		4
        /*0004*/ 	.word	0xffffffff
	.align		4
        /*0008*/ 	.word	index@(_Z5hellof)
	.align		4
        /*000c*/ 	.word	index@(vprintf)
	.align		4
        /*0010*/ 	.word	0x00000000
	.align		4
        /*0014*/ 	.word	0xfffffffe
	.align		4
        /*0018*/ 	.word	0x00000000
	.align		4
        /*001c*/ 	.word	0xfffffffd
	.align		4
        /*0020*/ 	.word	0x00000000
	.align		4
        /*0024*/ 	.word	0xfffffffc


//--------------------- .nv.constant4             --------------------------
	.section	.nv.constant4,"a",@progbits
	.align	8
	.align		8
.nv.constant4:
        /*0000*/ 	.dword	vprintf
	.align		8
        /*0008*/ 	.dword	$str


//--------------------- .text._Z5hellof           --------------------------
	.section	.text._Z5hellof,"ax",@progbits
	.align	128
        .global         _Z5hellof
        .type           _Z5hellof,@function
        .size           _Z5hellof,(.L_x_2 - _Z5hellof)
        .other          _Z5hellof,@"STO_CUDA_ENTRY STV_DEFAULT"
_Z5hellof:
.text._Z5hellof:
[----:B------:R-:W0:Y:S01]  /*0000*/  LDC R1, c[0x0][0x37c] ;  /* 0x0000df00ff017b82 */ /* 0x000e220000000800 */
[----:B------:R-:W1:Y:S01]  /*0010*/  LDCU UR4, c[0x0][0x380] ;  /* 0x00007000ff0477ac */ /* 0x000e620008000800 */
[----:B0-----:R-:W-:Y:S01]  /*0020*/  VIADD R1, R1, 0xfffffff8 ;  /* 0xfffffff801017836 */ /* 0x001fe20000000000 */
[----:B------:R-:W-:Y:S01]  /*0030*/  MOV R0, 0x0 ;  /* 0x0000000000007802 */ /* 0x000fe20000000f00 */
[----:B------:R-:W0:Y:S04]  /*0040*/  LDCU.64 UR6, c[0x4][0x8] ;  /* 0x01000100ff0677ac */ /* 0x000e280008000a00 */
[----:B------:R2:W3:Y:S01]  /*0050*/  LDC.64 R8, c[0x4][R0] ;  /* 0x0100000000087b82 */ /* 0x0004e20000000a00 */
[----:B------:R-:W4:Y:S01]  /*0060*/  LDCU UR5, c[0x0][0x2fc] ;  /* 0x00005f80ff0577ac */ /* 0x000f220008000800 */
[----:B-1----:R-:W1:Y:S01]  /*0070*/  F2F.F64.F32 R2, UR4 ;  /* 0x0000000400027d10 */ /* 0x002e620008201800 */
[----:B------:R-:W5:Y:S01]  /*0080*/  LDCU UR4, c[0x0][0x2f8] ;  /* 0x00005f00ff0477ac */ /* 0x000f620008000800 */
[----:B0-----:R-:W-:Y:S01]  /*0090*/  IMAD.U32 R4, RZ, RZ, UR6 ;  /* 0x00000006ff047e24 */ /* 0x001fe2000f8e00ff */
[----:B------:R-:W-:Y:S01]  /*00a0*/  MOV R5, UR7 ;  /* 0x0000000700057c02 */ /* 0x000fe20008000f00 */
[----:B-1----:R2:W-:Y:S01]  /*00b0*/  STL.64 [R1], R2 ;  /* 0x0000000201007387 */ /* 0x0025e20000100a00 */
[----:B-----5:R-:W-:-:S05]  /*00c0*/  IADD3 R6, P0, PT, R1, UR4, RZ ;  /* 0x0000000401067c10 */ /* 0x020fca000ff1e0ff */
[----:B----4-:R-:W-:-:S08]  /*00d0*/  IMAD.X R7, RZ, RZ, UR5, P0 ;  /* 0x00000005ff077e24 */ /* 0x010fd000080e06ff */
[----:B------:R-:W-:-:S07]  /*00e0*/  LEPC R20, `(.L_x_0) ;  /* 0x000000001014794e */ /* 0x000fce0000000000 */
[----:B--23--:R-:W-:Y:S05]  /*00f0*/  CALL.ABS.NOINC R8 ;  /* 0x0000000008007343 */ /* 0x00cfea0003c00000 */
.L_x_0:
[----:B------:R-:W-:Y:S05]  /*0100*/  EXIT ;  /* 0x000000000000794d */ /* 0x000fea0003800000 */
.L_x_1:
[----:B------:R-:W-:-:S00]  /*0110*/  BRA `(.L_x_1) ;  /* 0xfffffffc00fc7947 */ /* 0x000fc0000383ffff */
[----:B------:R-:W-:-:S00]  /*0120*/  NOP ;  /* 0x0000000000007918 */ /* 0x000fc00000000000 */
        /* <DEDUP_REMOVED lines=13> */
.L_x_2:


//--------------------- .nv.global.init           --------------------------
	.section	.nv.global.init,"aw",@progbits
.nv.global.init:
	.type		$str,@object
	.size		$str,(.L_0 - $str)
$str:
        /*0000*/ 	.byte	0x68, 0x65, 0x6c, 0x6c, 0x6f, 0x20, 0x25, 0x66, 0x0a, 0x00
.L_0:


//--------------------- .nv.shared.reserved.0     --------------------------
	.section	.nv.shared.reserved.0,"aw",@nobits
	.weak		__nv_reservedSMEM_offset_0_alias
	.size		__nv_reservedSMEM_offset_0_alias, 0, 64
	.other		__nv_reservedSMEM_offset_0_alias,@"STO_CUDA_RESERVED_SHARED STV_DEFAULT"
__nv_reservedSMEM_offset_0_alias:
	.zero		0
	.zero		64


//--------------------- .nv.constant0._Z5hellof   --------------------------
	.section	.nv.constant0._Z5hellof,"a",@progbits
	.sectionflags	@""
	.align	4
.nv.constant0._Z5hellof:
	.zero		900


//--------------------- SYMBOLS --------------------------

	.type		.nv.reservedSmem.offset0,@object
	.size		.nv.reservedSmem.offset0,0x4
	.type		vprintf,@function
